	.headerflags	@"EF_CUDA_TEXMODE_UNIFIED EF_CUDA_64BIT_ADDRESS EF_CUDA_ACCELERATORS EF_CUDA_SM90 EF_CUDA_VIRTUAL_SM(EF_CUDA_SM90)"
	.elftype	@"ET_EXEC"


//--------------------- .nv.info                  --------------------------
	.section	.nv.info,"",@"SHT_CUDA_INFO"
	.align	4


	//----- nvinfo : EIATTR_REGCOUNT
	.align		4
        /*0000*/ 	.byte	0x04, 0x2f
        /*0002*/ 	.short	(.L_1 - .L_0)
	.align		4
.L_0:
        /*0004*/ 	.word	index@(triton_poi_fused_clone_0)
        /*0008*/ 	.word	0x0000000a


	//----- nvinfo : EIATTR_MIN_STACK_SIZE
	.align		4
.L_1:
        /*000c*/ 	.byte	0x04, 0x12
        /*000e*/ 	.short	(.L_3 - .L_2)
	.align		4
.L_2:
        /*0010*/ 	.word	index@(triton_poi_fused_clone_0)
        /*0014*/ 	.word	0x00000000


	//----- nvinfo : EIATTR_FRAME_SIZE
	.align		4
.L_3:
        /*0018*/ 	.byte	0x04, 0x11
        /*001a*/ 	.short	(.L_5 - .L_4)
	.align		4
.L_4:
        /*001c*/ 	.word	index@(triton_poi_fused_clone_0)
        /*0020*/ 	.word	0x00000000


	//----- nvinfo : EIATTR_MIN_STACK_SIZE
	.align		4
.L_5:
        /*0024*/ 	.byte	0x04, 0x12
        /*0026*/ 	.short	(.L_7 - .L_6)
	.align		4
.L_6:
        /*0028*/ 	.word	index@(triton_poi_fused_clone_0)
        /*002c*/ 	.word	0x00000000
.L_7:


//--------------------- .nv.info.triton_poi_fused_clone_0 --------------------------
	.section	.nv.info.triton_poi_fused_clone_0,"",@"SHT_CUDA_INFO"
	.sectionflags	@""
	.align	4


	//----- nvinfo : EIATTR_CUDA_API_VERSION
	.align		4
        /*0000*/ 	.byte	0x04, 0x37
        /*0002*/ 	.short	(.L_9 - .L_8)
.L_8:
        /*0004*/ 	.word	0x0000007c


	//----- nvinfo : EIATTR_KPARAM_INFO
	.align		4
.L_9:
        /*0008*/ 	.byte	0x04, 0x17
        /*000a*/ 	.short	(.L_11 - .L_10)
.L_10:
        /*000c*/ 	.word	0x00000000
        /*0010*/ 	.short	0x0002
        /*0012*/ 	.short	0x0010
        /*0014*/ 	.byte	0x00, 0xf0, 0x11, 0x00


	//----- nvinfo : EIATTR_KPARAM_INFO
	.align		4
.L_11:
        /*0018*/ 	.byte	0x04, 0x17
        /*001a*/ 	.short	(.L_13 - .L_12)
.L_12:
        /*001c*/ 	.word	0x00000000
        /*0020*/ 	.short	0x0001
        /*0022*/ 	.short	0x0008
        /*0024*/ 	.byte	0x00, 0xf4, 0x21, 0x00


	//----- nvinfo : EIATTR_KPARAM_INFO
	.align		4
.L_13:
        /*0028*/ 	.byte	0x04, 0x17
        /*002a*/ 	.short	(.L_15 - .L_14)
.L_14:
        /*002c*/ 	.word	0x00000000
        /*0030*/ 	.short	0x0000
        /*0032*/ 	.short	0x0000
        /*0034*/ 	.byte	0x00, 0xf4, 0x21, 0x00


	//----- nvinfo : EIATTR_SPARSE_MMA_MASK
	.align		4
.L_15:
        /*0038*/ 	.byte	0x03, 0x50
        /*003a*/ 	.short	0x0000


	//----- nvinfo : EIATTR_MAXREG_COUNT
	.align		4
        /*003c*/ 	.byte	0x03, 0x1b
        /*003e*/ 	.short	0x00ff


	//----- nvinfo : EIATTR_EXIT_INSTR_OFFSETS
	.align		4
        /*0040*/ 	.byte	0x04, 0x1c
        /*0042*/ 	.short	(.L_17 - .L_16)


	//   ....[0]....
.L_16:
        /*0044*/ 	.word	0x00000100


	//   ....[1]....
        /*0048*/ 	.word	0x00000120


	//----- nvinfo : EIATTR_REQNTID
	.align		4
.L_17:
        /*004c*/ 	.byte	0x04, 0x10
        /*004e*/ 	.short	(.L_19 - .L_18)
.L_18:
        /*0050*/ 	.word	0x00000080
        /*0054*/ 	.word	0x00000001
        /*0058*/ 	.word	0x00000001


	//----- nvinfo : EIATTR_CRS_STACK_SIZE
	.align		4
.L_19:
        /*005c*/ 	.byte	0x04, 0x1e
        /*005e*/ 	.short	(.L_21 - .L_20)
.L_20:
        /*0060*/ 	.word	0x00000000


	//----- nvinfo : EIATTR_CBANK_PARAM_SIZE
	.align		4
.L_21:
        /*0064*/ 	.byte	0x03, 0x19
        /*0066*/ 	.short	0x0014


	//----- nvinfo : EIATTR_PARAM_CBANK
	.align		4
        /*0068*/ 	.byte	0x04, 0x0a
        /*006a*/ 	.short	(.L_23 - .L_22)
	.align		4
.L_22:
        /*006c*/ 	.word	index@(.nv.constant0.triton_poi_fused_clone_0)
        /*0070*/ 	.short	0x0210
        /*0072*/ 	.short	0x0014


	//----- nvinfo : EIATTR_SW_WAR
	.align		4
.L_23:
        /*0074*/ 	.byte	0x04, 0x36
        /*0076*/ 	.short	(.L_25 - .L_24)
.L_24:
        /*0078*/ 	.word	0x00000008
.L_25:


//--------------------- .nv.callgraph             --------------------------
	.section	.nv.callgraph,"",@"SHT_CUDA_CALLGRAPH"
	.align	4
	.sectionentsize	8
	.align		4
        /*0000*/ 	.word	0x00000000
	.align		4
        /*0004*/ 	.word	0xffffffff
	.align		4
        /*0008*/ 	.word	0x00000000
	.align		4
        /*000c*/ 	.word	0xfffffffe
	.align		4
        /*0010*/ 	.word	0x00000000
	.align		4
        /*0014*/ 	.word	0xfffffffd
	.align		4
        /*0018*/ 	.word	0x00000000
	.align		4
        /*001c*/ 	.word	0xfffffffc


//--------------------- .text.triton_poi_fused_clone_0 --------------------------
	.section	.text.triton_poi_fused_clone_0,"ax",@progbits
	.align	128
        .global         triton_poi_fused_clone_0
        .type           triton_poi_fused_clone_0,@function
        .size           triton_poi_fused_clone_0,(.L_x_3 - triton_poi_fused_clone_0)
        .other          triton_poi_fused_clone_0,@"STO_CUDA_ENTRY STV_DEFAULT"
triton_poi_fused_clone_0:
.text.triton_poi_fused_clone_0:
[----:B------:R-:W0:Y:S02]  /*0000*/  LDC R1, c[0x0][0x28] ;  /* 0x00000a00ff017b82 */ /* 0x000e240000000800 */
[----:B------:R-:W1:Y:S01]  /*0010*/  S2R R0, SR_TID.X ;  /* 0x0000000000007919 */ /* 0x000e620000002100 */
[----:B------:R-:W2:Y:S01]  /*0020*/  LDC.64 R4, c[0x0][0x218] ;  /* 0x00008600ff047b82 */ /* 0x000ea20000000a00 */
[----:B------:R-:W-:Y:S01]  /*0030*/  ULDC.64 UR4, c[0x0][0x208] ;  /* 0x0000820000047ab9 */ /* 0x000fe20000000a00 */
[----:B------:R-:W-:Y:S01]  /*0040*/  BSSY B0, `(.L_x_0) ;  /* 0x000000b000007945 */ /* 0x000fe20003800000 */
[----:B------:R-:W3:Y:S01]  /*0050*/  S2R R7, SR_CTAID.X ;  /* 0x0000000000077919 */ /* 0x000ee20000002500 */
[----:B------:R-:W-:Y:S01]  /*0060*/  HFMA2.MMA R3, -RZ, RZ, 0, 0 ;  /* 0x00000000ff037435 */ /* 0x000fe200000001ff */
[----:B-1----:R-:W-:-:S04]  /*0070*/  LOP3.LUT R0, R0, 0x7f, RZ, 0xc0, !PT ;  /* 0x0000007f00007812 */ /* 0x002fc800078ec0ff */
[----:B---3--:R-:W-:-:S04]  /*0080*/  LEA R7, R7, R0, 0x7 ;  /* 0x0000000007077211 */ /* 0x008fc800078e38ff */
[C---:B------:R-:W-:Y:S01]  /*0090*/  ISETP.GE.AND P0, PT, R7.reuse, 0x100, PT ;  /* 0x000001000700780c */ /* 0x040fe20003f06270 */
[----:B--2---:R-:W-:-:S12]  /*00a0*/  IMAD.WIDE R4, R7, 0x4, R4 ;  /* 0x0000000407047825 */ /* 0x004fd800078e0204 */
[----:B------:R-:W-:Y:S05]  /*00b0*/  @P0 BRA `(.L_x_1) ;  /* 0x00000000000c0947 */ /* 0x000fea0003800000 */
[----:B------:R-:W1:Y:S02]  /*00c0*/  LDC.64 R2, c[0x0][0x210] ;  /* 0x00008400ff027b82 */ /* 0x000e640000000a00 */
[----:B-1----:R-:W-:-:S06]  /*00d0*/  IMAD.WIDE R2, R7, 0x4, R2 ;  /* 0x0000000407027825 */ /* 0x002fcc00078e0202 */
[----:B------:R1:W5:Y:S02]  /*00e0*/  LDG.E R3, desc[UR4][R2.64] ;  /* 0x0000000402037981 */ /* 0x000364000c1e1900 */
.L_x_1:
[----:B------:R-:W-:Y:S05]  /*00f0*/  BSYNC B0 ;  /* 0x0000000000007941 */ /* 0x000fea0003800000 */
.L_x_0:
[----:B------:R-:W-:Y:S05]  /*0100*/  @P0 EXIT ;  /* 0x000000000000094d */ /* 0x000fea0003800000 */
[----:B-----5:R-:W-:Y:S01]  /*0110*/  STG.E desc[UR4][R4.64], R3 ;  /* 0x0000000304007986 */ /* 0x020fe2000c101904 */
[----:B------:R-:W-:Y:S05]  /*0120*/  EXIT ;  /* 0x000000000000794d */ /* 0x000fea0003800000 */
.L_x_2:
[----:B------:R-:W-:-:S00]  /*0130*/  BRA `(.L_x_2) ;  /* 0xfffffffc00fc7947 */ /* 0x000fc0000383ffff */
[----:B------:R-:W-:-:S00]  /*0140*/  NOP ;  /* 0x0000000000007918 */ /* 0x000fc00000000000 */
        /* <DEDUP_REMOVED lines=11> */
.L_x_3:


//--------------------- .nv.constant0.triton_poi_fused_clone_0 --------------------------
	.section	.nv.constant0.triton_poi_fused_clone_0,"a",@progbits
	.sectionflags	@""
	.align	4
.nv.constant0.triton_poi_fused_clone_0:
	.zero		548
